//
// Generated by NVIDIA NVVM Compiler
//
// Compiler Build ID: CL-36424714
// Cuda compilation tools, release 13.0, V13.0.88
// Based on NVVM 20.0.0
//

.version 9.0
.target sm_100
.address_size 64

	// .globl	_Z13search_kernelPciS_ii
.global .align 4 .b8 count_dev[64];

.visible .entry _Z13search_kernelPciS_ii(
	.param .u64 .ptr .align 1 _Z13search_kernelPciS_ii_param_0,
	.param .u32 _Z13search_kernelPciS_ii_param_1,
	.param .u64 .ptr .align 1 _Z13search_kernelPciS_ii_param_2,
	.param .u32 _Z13search_kernelPciS_ii_param_3,
	.param .u32 _Z13search_kernelPciS_ii_param_4
)
{
	.reg .pred 	%p<4>;
	.reg .b16 	%rs<3>;
	.reg .b32 	%r<13>;
	.reg .b64 	%rd<12>;

	ld.param.u64 	%rd3, [_Z13search_kernelPciS_ii_param_0];
	ld.param.u32 	%r4, [_Z13search_kernelPciS_ii_param_1];
	ld.param.u64 	%rd4, [_Z13search_kernelPciS_ii_param_2];
	ld.param.u32 	%r5, [_Z13search_kernelPciS_ii_param_4];
	setp.lt.s32 	%p1, %r4, 1;
	@%p1 bra 	$L__BB0_4;
	mov.u32 	%r7, %ctaid.x;
	mov.u32 	%r8, %ntid.x;
	mov.u32 	%r9, %tid.x;
	mad.lo.s32 	%r1, %r8, %r7, %r9;
	cvta.to.global.u64 	%rd1, %rd3;
	cvta.to.global.u64 	%rd2, %rd4;
	mov.b32 	%r12, 0;
	bra.uni 	$L__BB0_3;
$L__BB0_2:
	add.s32 	%r12, %r12, 1;
	setp.eq.s32 	%p3, %r12, %r4;
	@%p3 bra 	$L__BB0_4;
$L__BB0_3:
	cvt.u64.u32 	%rd5, %r12;
	add.s64 	%rd6, %rd1, %rd5;
	ld.global.u8 	%rs1, [%rd6];
	add.s32 	%r10, %r1, %r12;
	cvt.s64.s32 	%rd7, %r10;
	add.s64 	%rd8, %rd2, %rd7;
	ld.global.u8 	%rs2, [%rd8];
	setp.eq.s16 	%p2, %rs1, %rs2;
	@%p2 bra 	$L__BB0_2;
	bra.uni 	$L__BB0_5;
$L__BB0_4:
	mul.wide.s32 	%rd9, %r5, 4;
	mov.u64 	%rd10, count_dev;
	add.s64 	%rd11, %rd10, %rd9;
	atom.global.add.u32 	%r11, [%rd11], 1;
$L__BB0_5:
	ret;

}


// ===== COMPILED SASS (sm_100) =====

	.target	sm_100

	.elftype	@"ET_EXEC"


//--------------------- .note.nv.tkinfo           --------------------------
	.section	.note.nv.tkinfo,"",@"SHT_NOTE"
	.sectionflags	@"SHF_NOTE_NV_TKINFO"
	.tkinfo
        /*0018*/ 	.word	0x00000002
        /*0030*/ 	.string	""
        /*0030*/ 	.string	"ptxas"
        /*0030*/ 	.string	"Cuda compilation tools, release 13.0, V13.0.88"
        /*0030*/ 	.string	"Build cuda_13.0.r13.0/compiler.36424714_0"
        /*0030*/ 	.string	"-arch sm_100 -m 64 "



//--------------------- .note.nv.cuinfo           --------------------------
	.section	.note.nv.cuinfo,"",@"SHT_NOTE"
	.sectionflags	@"SHF_NOTE_NV_CUINFO"
        /*0018*/ 	.short	0x0002
        /*001a*/ 	.short	0x0064
        /*001c*/ 	.short	0x0082
	.zero		2


//--------------------- .nv.info                  --------------------------
	.section	.nv.info,"",@"SHT_CUDA_INFO"
	.align	4


	//----- nvinfo : EIATTR_REGCOUNT
	.align		4
        /*0000*/ 	.byte	0x04, 0x2f
        /*0002*/ 	.short	(.L_2 - .L_1)
	.align		4
.L_1:
        /*0004*/ 	.word	index@(_Z13search_kernelPciS_ii)
        /*0008*/ 	.word	0x0000000a


	//----- nvinfo : EIATTR_FRAME_SIZE
	.align		4
.L_2:
        /*000c*/ 	.byte	0x04, 0x11
        /*000e*/ 	.short	(.L_4 - .L_3)
	.align		4
.L_3:
        /*0010*/ 	.word	index@(_Z13search_kernelPciS_ii)
        /*0014*/ 	.word	0x00000000


	//----- nvinfo : EIATTR_MIN_STACK_SIZE
	.align		4
.L_4:
        /*0018*/ 	.byte	0x04, 0x12
        /*001a*/ 	.short	(.L_6 - .L_5)
	.align		4
.L_5:
        /*001c*/ 	.word	index@(_Z13search_kernelPciS_ii)
        /*0020*/ 	.word	0x00000000
.L_6:


//--------------------- .nv.compat                --------------------------
	.section	.nv.compat,"",@"SHT_CUDA_COMPAT_INFO"
	.align	4
        /*0000*/ 	.byte	0x02, 0x09, 0x00, 0x00, 0x02, 0x02, 0x01, 0x00, 0x02, 0x05, 0x05, 0x00, 0x03, 0x07, 0x01, 0x01
        /*0010*/ 	.byte	0x02, 0x03, 0x00, 0x00, 0x02, 0x06, 0x01, 0x00, 0x04, 0x0b, 0x08, 0x00, 0x09, 0x00, 0x00, 0x00
        /*0020*/ 	.byte	0x00, 0x00, 0x00, 0x00


//--------------------- .nv.info._Z13search_kernelPciS_ii --------------------------
	.section	.nv.info._Z13search_kernelPciS_ii,"",@"SHT_CUDA_INFO"
	.sectionflags	@""
	.align	4


	//----- nvinfo : EIATTR_CUDA_API_VERSION
	.align		4
        /*0000*/ 	.byte	0x04, 0x37
        /*0002*/ 	.short	(.L_8 - .L_7)
.L_7:
        /*0004*/ 	.word	0x00000082


	//----- nvinfo : EIATTR_KPARAM_INFO
	.align		4
.L_8:
        /*0008*/ 	.byte	0x04, 0x17
        /*000a*/ 	.short	(.L_10 - .L_9)
.L_9:
        /*000c*/ 	.word	0x00000000
        /*0010*/ 	.short	0x0004
        /*0012*/ 	.short	0x001c
        /*0014*/ 	.byte	0x00, 0xf0, 0x11, 0x00


	//----- nvinfo : EIATTR_KPARAM_INFO
	.align		4
.L_10:
        /*0018*/ 	.byte	0x04, 0x17
        /*001a*/ 	.short	(.L_12 - .L_11)
.L_11:
        /*001c*/ 	.word	0x00000000
        /*0020*/ 	.short	0x0003
        /*0022*/ 	.short	0x0018
        /*0024*/ 	.byte	0x00, 0xf0, 0x11, 0x00


	//----- nvinfo : EIATTR_KPARAM_INFO
	.align		4
.L_12:
        /*0028*/ 	.byte	0x04, 0x17
        /*002a*/ 	.short	(.L_14 - .L_13)
.L_13:
        /*002c*/ 	.word	0x00000000
        /*0030*/ 	.short	0x0002
        /*0032*/ 	.short	0x0010
        /*0034*/ 	.byte	0x00, 0xf5, 0x21, 0x00


	//----- nvinfo : EIATTR_KPARAM_INFO
	.align		4
.L_14:
        /*0038*/ 	.byte	0x04, 0x17
        /*003a*/ 	.short	(.L_16 - .L_15)
.L_15:
        /*003c*/ 	.word	0x00000000
        /*0040*/ 	.short	0x0001
        /*0042*/ 	.short	0x0008
        /*0044*/ 	.byte	0x00, 0xf0, 0x11, 0x00


	//----- nvinfo : EIATTR_KPARAM_INFO
	.align		4
.L_16:
        /*0048*/ 	.byte	0x04, 0x17
        /*004a*/ 	.short	(.L_18 - .L_17)
.L_17:
        /*004c*/ 	.word	0x00000000
        /*0050*/ 	.short	0x0000
        /*0052*/ 	.short	0x0000
        /*0054*/ 	.byte	0x00, 0xf5, 0x21, 0x00


	//----- nvinfo : EIATTR_SPARSE_MMA_MASK
	.align		4
.L_18:
        /*0058*/ 	.byte	0x03, 0x50
        /*005a*/ 	.short	0x0000


	//----- nvinfo : EIATTR_MAXREG_COUNT
	.align		4
        /*005c*/ 	.byte	0x03, 0x1b
        /*005e*/ 	.short	0x00ff


	//----- nvinfo : EIATTR_MERCURY_ISA_VERSION
	.align		4
        /*0060*/ 	.byte	0x03, 0x5f
        /*0062*/ 	.short	0x0101


	//----- nvinfo : EIATTR_INT_WARP_WIDE_INSTR_OFFSETS
	.align		4
        /*0064*/ 	.byte	0x04, 0x31
        /*0066*/ 	.short	(.L_20 - .L_19)


	//   ....[0]....
.L_19:
        /*0068*/ 	.word	0x000001d0


	//----- nvinfo : EIATTR_VRC_CTA_INIT_COUNT
	.align		4
.L_20:
        /*006c*/ 	.byte	0x02, 0x4a
	.zero		1
	.zero		1


	//----- nvinfo : EIATTR_EXIT_INSTR_OFFSETS
	.align		4
        /*0070*/ 	.byte	0x04, 0x1c
        /*0072*/ 	.short	(.L_22 - .L_21)


	//   ....[0]....
.L_21:
        /*0074*/ 	.word	0x00000190


	//   ....[1]....
        /*0078*/ 	.word	0x00000240


	//----- nvinfo : EIATTR_CBANK_PARAM_SIZE
	.align		4
.L_22:
        /*007c*/ 	.byte	0x03, 0x19
        /*007e*/ 	.short	0x0020


	//----- nvinfo : EIATTR_PARAM_CBANK
	.align		4
        /*0080*/ 	.byte	0x04, 0x0a
        /*0082*/ 	.short	(.L_24 - .L_23)
	.align		4
.L_23:
        /*0084*/ 	.word	index@(.nv.constant0._Z13search_kernelPciS_ii)
        /*0088*/ 	.short	0x0380
        /*008a*/ 	.short	0x0020


	//----- nvinfo : EIATTR_SW_WAR
	.align		4
.L_24:
        /*008c*/ 	.byte	0x04, 0x36
        /*008e*/ 	.short	(.L_26 - .L_25)
.L_25:
        /*0090*/ 	.word	0x00000008
.L_26:


//--------------------- .nv.callgraph             --------------------------
	.section	.nv.callgraph,"",@"SHT_CUDA_CALLGRAPH"
	.align	4
	.sectionentsize	8
	.align		4
        /*0000*/ 	.word	0x00000000
	.align		4
        /*0004*/ 	.word	0xffffffff
	.align		4
        /*0008*/ 	.word	0x00000000
	.align		4
        /*000c*/ 	.word	0xfffffffe
	.align		4
        /*0010*/ 	.word	0x00000000
	.align		4
        /*0014*/ 	.word	0xfffffffd
	.align		4
        /*0018*/ 	.word	0x00000000
	.align		4
        /*001c*/ 	.word	0xfffffffc


//--------------------- .nv.constant4             --------------------------
	.section	.nv.constant4,"a",@progbits
	.align	8
	.align		8
.nv.constant4:
        /*0000*/ 	.dword	count_dev


//--------------------- .text._Z13search_kernelPciS_ii --------------------------
	.section	.text._Z13search_kernelPciS_ii,"ax",@progbits
	.align	128
        .global         _Z13search_kernelPciS_ii
        .type           _Z13search_kernelPciS_ii,@function
        .size           _Z13search_kernelPciS_ii,(.L_x_3 - _Z13search_kernelPciS_ii)
        .other          _Z13search_kernelPciS_ii,@"STO_CUDA_ENTRY STV_DEFAULT"
_Z13search_kernelPciS_ii:
.text._Z13search_kernelPciS_ii:
[----:B------:R-:W-:Y:S01]  /*0000*/  LDC R1, c[0x0][0x37c] ;  /* 0x0000df00ff017b82 */ /* 0x000fe20000000800 */
[----:B------:R-:W0:Y:S01]  /*0010*/  LDCU UR4, c[0x0][0x388] ;  /* 0x00007100ff0477ac */ /* 0x000e220008000800 */
[----:B------:R-:W1:Y:S01]  /*0020*/  LDCU.64 UR6, c[0x0][0x358] ;  /* 0x00006b00ff0677ac */ /* 0x000e620008000a00 */
[----:B0-----:R-:W-:-:S09]  /*0030*/  UISETP.GE.AND UP0, UPT, UR4, 0x1, UPT ;  /* 0x000000010400788c */ /* 0x001fd2000bf06270 */
[----:B-1----:R-:W-:Y:S05]  /*0040*/  BRA.U !UP0, `(.L_x_0) ;  /* 0x0000000108587547 */ /* 0x002fea000b800000 */
[----:B------:R-:W0:Y:S01]  /*0050*/  S2R R3, SR_TID.X ;  /* 0x0000000000037919 */ /* 0x000e220000002100 */
[----:B------:R-:W0:Y:S01]  /*0060*/  S2UR UR4, SR_CTAID.X ;  /* 0x00000000000479c3 */ /* 0x000e220000002500 */
[----:B------:R-:W1:Y:S01]  /*0070*/  LDCU UR9, c[0x0][0x388] ;  /* 0x00007100ff0977ac */ /* 0x000e620008000800 */
[----:B------:R-:W2:Y:S06]  /*0080*/  LDCU.64 UR10, c[0x0][0x380] ;  /* 0x00007000ff0a77ac */ /* 0x000eac0008000a00 */
[----:B------:R-:W0:Y:S01]  /*0090*/  LDC R0, c[0x0][0x360] ;  /* 0x0000d800ff007b82 */ /* 0x000e220000000800 */
[----:B------:R-:W3:Y:S01]  /*00a0*/  LDCU.64 UR12, c[0x0][0x390] ;  /* 0x00007200ff0c77ac */ /* 0x000ee20008000a00 */
[----:B0-----:R-:W-:Y:S01]  /*00b0*/  IMAD R0, R0, UR4, R3 ;  /* 0x0000000400007c24 */ /* 0x001fe2000f8e0203 */
[----:B-123--:R-:W-:-:S06]  /*00c0*/  UMOV UR4, URZ ;  /* 0x000000ff00047c82 */ /* 0x00efcc0008000000 */
.L_x_1:
[----:B------:R-:W-:Y:S02]  /*00d0*/  UIADD3 UR5, UP0, UPT, UR4, UR10, URZ ;  /* 0x0000000a04057290 */ /* 0x000fe4000ff1e0ff */
[----:B------:R-:W-:Y:S02]  /*00e0*/  VIADD R5, R0, UR4 ;  /* 0x0000000400057c36 */ /* 0x000fe40008000000 */
[----:B------:R-:W-:-:S03]  /*00f0*/  UIADD3.X UR8, UPT, UPT, URZ, UR11, URZ, UP0, !UPT ;  /* 0x0000000bff087290 */ /* 0x000fc600087fe4ff */
[C---:B------:R-:W-:Y:S02]  /*0100*/  IADD3 R4, P0, PT, R5.reuse, UR12, RZ ;  /* 0x0000000c05047c10 */ /* 0x040fe4000ff1e0ff */
[----:B------:R-:W-:Y:S02]  /*0110*/  MOV R2, UR5 ;  /* 0x0000000500027c02 */ /* 0x000fe40008000f00 */
[----:B------:R-:W-:Y:S01]  /*0120*/  LEA.HI.X.SX32 R5, R5, UR13, 0x1, P0 ;  /* 0x0000000d05057c11 */ /* 0x000fe200080f0eff */
[----:B------:R-:W-:-:S05]  /*0130*/  IMAD.U32 R3, RZ, RZ, UR8 ;  /* 0x00000008ff037e24 */ /* 0x000fca000f8e00ff */
[----:B------:R-:W2:Y:S04]  /*0140*/  LDG.E.U8 R2, desc[UR6][R2.64] ;  /* 0x0000000602027981 */ /* 0x000ea8000c1e1100 */
[----:B------:R-:W2:Y:S01]  /*0150*/  LDG.E.U8 R5, desc[UR6][R4.64] ;  /* 0x0000000604057981 */ /* 0x000ea2000c1e1100 */
[----:B------:R-:W-:-:S04]  /*0160*/  UIADD3 UR4, UPT, UPT, UR4, 0x1, URZ ;  /* 0x0000000104047890 */ /* 0x000fc8000fffe0ff */
[----:B------:R-:W-:Y:S01]  /*0170*/  UISETP.NE.AND UP0, UPT, UR4, UR9, UPT ;  /* 0x000000090400728c */ /* 0x000fe2000bf05270 */
[----:B--2---:R-:W-:-:S13]  /*0180*/  ISETP.NE.AND P0, PT, R2, R5, PT ;  /* 0x000000050200720c */ /* 0x004fda0003f05270 */
[----:B------:R-:W-:Y:S05]  /*0190*/  @P0 EXIT ;  /* 0x000000000000094d */ /* 0x000fea0003800000 */
[----:B------:R-:W-:Y:S05]  /*01a0*/  BRA.U UP0, `(.L_x_1) ;  /* 0xfffffffd00c87547 */ /* 0x000fea000b83ffff */
.L_x_0:
[----:B------:R-:W0:Y:S01]  /*01b0*/  S2R R0, SR_LANEID ;  /* 0x0000000000007919 */ /* 0x000e220000000000 */
[----:B------:R-:W1:Y:S01]  /*01c0*/  LDC R7, c[0x0][0x39c] ;  /* 0x0000e700ff077b82 */ /* 0x000e620000000800 */
[----:B------:R-:W-:Y:S02]  /*01d0*/  VOTEU.ANY UR5, UPT, PT ;  /* 0x0000000000057886 */ /* 0x000fe400038e0100 */
[----:B------:R-:W-:Y:S02]  /*01e0*/  UFLO.U32 UR8, UR5 ;  /* 0x00000005000872bd */ /* 0x000fe400080e0000 */
[----:B------:R-:W2:Y:S03]  /*01f0*/  POPC R5, UR5 ;  /* 0x0000000500057d09 */ /* 0x000ea60008000000 */
[----:B------:R-:W1:Y:S01]  /*0200*/  LDC.64 R2, c[0x4][RZ] ;  /* 0x01000000ff027b82 */ /* 0x000e620000000a00 */
[----:B0-----:R-:W-:Y:S01]  /*0210*/  ISETP.EQ.U32.AND P0, PT, R0, UR8, PT ;  /* 0x0000000800007c0c */ /* 0x001fe2000bf02070 */
[----:B-1----:R-:W-:-:S12]  /*0220*/  IMAD.WIDE R2, R7, 0x4, R2 ;  /* 0x0000000407027825 */ /* 0x002fd800078e0202 */
[----:B--2---:R-:W-:Y:S01]  /*0230*/  @P0 REDG.E.ADD.STRONG.GPU desc[UR6][R2.64], R5 ;  /* 0x000000050200098e */ /* 0x004fe2000c12e106 */
[----:B------:R-:W-:Y:S05]  /*0240*/  EXIT ;  /* 0x000000000000794d */ /* 0x000fea0003800000 */
.L_x_2:
[----:B------:R-:W-:-:S00]  /*0250*/  BRA `(.L_x_2) ;  /* 0xfffffffc00fc7947 */ /* 0x000fc0000383ffff */
[----:B------:R-:W-:-:S00]  /*0260*/  NOP ;  /* 0x0000000000007918 */ /* 0x000fc00000000000 */
        /* <DEDUP_REMOVED lines=9> */
.L_x_3:


//--------------------- .nv.shared.reserved.0     --------------------------
	.section	.nv.shared.reserved.0,"aw",@nobits
	.weak		__nv_reservedSMEM_offset_0_alias
	.size		__nv_reservedSMEM_offset_0_alias, 0, 64
	.other		__nv_reservedSMEM_offset_0_alias,@"STO_CUDA_RESERVED_SHARED STV_DEFAULT"
__nv_reservedSMEM_offset_0_alias:
	.zero		0
	.zero		64


//--------------------- .nv.global                --------------------------
	.section	.nv.global,"aw",@nobits
	.align	4
.nv.global:
	.type		count_dev,@object
	.size		count_dev,(.L_0 - count_dev)
count_dev:
	.zero		64
.L_0:


//--------------------- .nv.constant0._Z13search_kernelPciS_ii --------------------------
	.section	.nv.constant0._Z13search_kernelPciS_ii,"a",@progbits
	.sectionflags	@""
	.align	4
.nv.constant0._Z13search_kernelPciS_ii:
	.zero		928


//--------------------- SYMBOLS --------------------------

	.type		.nv.reservedSmem.offset0,@object
	.size		.nv.reservedSmem.offset0,0x4
